	.headerflags	@"EF_CUDA_TEXMODE_UNIFIED EF_CUDA_64BIT_ADDRESS EF_CUDA_ACCELERATORS EF_CUDA_SM90 EF_CUDA_VIRTUAL_SM(EF_CUDA_SM90)"
	.elftype	@"ET_EXEC"


//--------------------- .nv.info                  --------------------------
	.section	.nv.info,"",@"SHT_CUDA_INFO"
	.align	4


	//----- nvinfo : EIATTR_REGCOUNT
	.align		4
        /*0000*/ 	.byte	0x04, 0x2f
        /*0002*/ 	.short	(.L_1 - .L_0)
	.align		4
.L_0:
        /*0004*/ 	.word	index@(triton_poi_fused_add_convolution_hardtanh_hardtanh_backward_10)
        /*0008*/ 	.word	0x00000011


	//----- nvinfo : EIATTR_MIN_STACK_SIZE
	.align		4
.L_1:
        /*000c*/ 	.byte	0x04, 0x12
        /*000e*/ 	.short	(.L_3 - .L_2)
	.align		4
.L_2:
        /*0010*/ 	.word	index@(triton_poi_fused_add_convolution_hardtanh_hardtanh_backward_10)
        /*0014*/ 	.word	0x00000000


	//----- nvinfo : EIATTR_FRAME_SIZE
	.align		4
.L_3:
        /*0018*/ 	.byte	0x04, 0x11
        /*001a*/ 	.short	(.L_5 - .L_4)
	.align		4
.L_4:
        /*001c*/ 	.word	index@(triton_poi_fused_add_convolution_hardtanh_hardtanh_backward_10)
        /*0020*/ 	.word	0x00000000


	//----- nvinfo : EIATTR_MIN_STACK_SIZE
	.align		4
.L_5:
        /*0024*/ 	.byte	0x04, 0x12
        /*0026*/ 	.short	(.L_7 - .L_6)
	.align		4
.L_6:
        /*0028*/ 	.word	index@(triton_poi_fused_add_convolution_hardtanh_hardtanh_backward_10)
        /*002c*/ 	.word	0x00000000
.L_7:


//--------------------- .nv.info.triton_poi_fused_add_convolution_hardtanh_hardtanh_backward_10 --------------------------
	.section	.nv.info.triton_poi_fused_add_convolution_hardtanh_hardtanh_backward_10,"",@"SHT_CUDA_INFO"
	.sectionflags	@""
	.align	4


	//----- nvinfo : EIATTR_CUDA_API_VERSION
	.align		4
        /*0000*/ 	.byte	0x04, 0x37
        /*0002*/ 	.short	(.L_9 - .L_8)
.L_8:
        /*0004*/ 	.word	0x0000007c


	//----- nvinfo : EIATTR_KPARAM_INFO
	.align		4
.L_9:
        /*0008*/ 	.byte	0x04, 0x17
        /*000a*/ 	.short	(.L_11 - .L_10)
.L_10:
        /*000c*/ 	.word	0x00000000
        /*0010*/ 	.short	0x0005
        /*0012*/ 	.short	0x0028
        /*0014*/ 	.byte	0x00, 0xf0, 0x11, 0x00


	//----- nvinfo : EIATTR_KPARAM_INFO
	.align		4
.L_11:
        /*0018*/ 	.byte	0x04, 0x17
        /*001a*/ 	.short	(.L_13 - .L_12)
.L_12:
        /*001c*/ 	.word	0x00000000
        /*0020*/ 	.short	0x0004
        /*0022*/ 	.short	0x0020
        /*0024*/ 	.byte	0x00, 0xf4, 0x21, 0x00


	//----- nvinfo : EIATTR_KPARAM_INFO
	.align		4
.L_13:
        /*0028*/ 	.byte	0x04, 0x17
        /*002a*/ 	.short	(.L_15 - .L_14)
.L_14:
        /*002c*/ 	.word	0x00000000
        /*0030*/ 	.short	0x0003
        /*0032*/ 	.short	0x0018
        /*0034*/ 	.byte	0x00, 0xf4, 0x21, 0x00


	//----- nvinfo : EIATTR_KPARAM_INFO
	.align		4
.L_15:
        /*0038*/ 	.byte	0x04, 0x17
        /*003a*/ 	.short	(.L_17 - .L_16)
.L_16:
        /*003c*/ 	.word	0x00000000
        /*0040*/ 	.short	0x0002
        /*0042*/ 	.short	0x0010
        /*0044*/ 	.byte	0x00, 0xf4, 0x21, 0x00


	//----- nvinfo : EIATTR_KPARAM_INFO
	.align		4
.L_17:
        /*0048*/ 	.byte	0x04, 0x17
        /*004a*/ 	.short	(.L_19 - .L_18)
.L_18:
        /*004c*/ 	.word	0x00000000
        /*0050*/ 	.short	0x0001
        /*0052*/ 	.short	0x0008
        /*0054*/ 	.byte	0x00, 0xf4, 0x21, 0x00


	//----- nvinfo : EIATTR_KPARAM_INFO
	.align		4
.L_19:
        /*0058*/ 	.byte	0x04, 0x17
        /*005a*/ 	.short	(.L_21 - .L_20)
.L_20:
        /*005c*/ 	.word	0x00000000
        /*0060*/ 	.short	0x0000
        /*0062*/ 	.short	0x0000
        /*0064*/ 	.byte	0x00, 0xf4, 0x21, 0x00


	//----- nvinfo : EIATTR_SPARSE_MMA_MASK
	.align		4
.L_21:
        /*0068*/ 	.byte	0x03, 0x50
        /*006a*/ 	.short	0x0000


	//----- nvinfo : EIATTR_MAXREG_COUNT
	.align		4
        /*006c*/ 	.byte	0x03, 0x1b
        /*006e*/ 	.short	0x00ff


	//----- nvinfo : EIATTR_EXIT_INSTR_OFFSETS
	.align		4
        /*0070*/ 	.byte	0x04, 0x1c
        /*0072*/ 	.short	(.L_23 - .L_22)


	//   ....[0]....
.L_22:
        /*0074*/ 	.word	0x000003b0


	//   ....[1]....
        /*0078*/ 	.word	0x000003d0


	//----- nvinfo : EIATTR_REQNTID
	.align		4
.L_23:
        /*007c*/ 	.byte	0x04, 0x10
        /*007e*/ 	.short	(.L_25 - .L_24)
.L_24:
        /*0080*/ 	.word	0x00000080
        /*0084*/ 	.word	0x00000001
        /*0088*/ 	.word	0x00000001


	//----- nvinfo : EIATTR_CBANK_PARAM_SIZE
	.align		4
.L_25:
        /*008c*/ 	.byte	0x03, 0x19
        /*008e*/ 	.short	0x002c


	//----- nvinfo : EIATTR_PARAM_CBANK
	.align		4
        /*0090*/ 	.byte	0x04, 0x0a
        /*0092*/ 	.short	(.L_27 - .L_26)
	.align		4
.L_26:
        /*0094*/ 	.word	index@(.nv.constant0.triton_poi_fused_add_convolution_hardtanh_hardtanh_backward_10)
        /*0098*/ 	.short	0x0210
        /*009a*/ 	.short	0x002c


	//----- nvinfo : EIATTR_SW_WAR
	.align		4
.L_27:
        /*009c*/ 	.byte	0x04, 0x36
        /*009e*/ 	.short	(.L_29 - .L_28)
.L_28:
        /*00a0*/ 	.word	0x00000008
.L_29:


//--------------------- .nv.callgraph             --------------------------
	.section	.nv.callgraph,"",@"SHT_CUDA_CALLGRAPH"
	.align	4
	.sectionentsize	8
	.align		4
        /*0000*/ 	.word	0x00000000
	.align		4
        /*0004*/ 	.word	0xffffffff
	.align		4
        /*0008*/ 	.word	0x00000000
	.align		4
        /*000c*/ 	.word	0xfffffffe
	.align		4
        /*0010*/ 	.word	0x00000000
	.align		4
        /*0014*/ 	.word	0xfffffffd
	.align		4
        /*0018*/ 	.word	0x00000000
	.align		4
        /*001c*/ 	.word	0xfffffffc


//--------------------- .text.triton_poi_fused_add_convolution_hardtanh_hardtanh_backward_10 --------------------------
	.section	.text.triton_poi_fused_add_convolution_hardtanh_hardtanh_backward_10,"ax",@progbits
	.align	128
        .global         triton_poi_fused_add_convolution_hardtanh_hardtanh_backward_10
        .type           triton_poi_fused_add_convolution_hardtanh_hardtanh_backward_10,@function
        .size           triton_poi_fused_add_convolution_hardtanh_hardtanh_backward_10,(.L_x_1 - triton_poi_fused_add_convolution_hardtanh_hardtanh_backward_10)
        .other          triton_poi_fused_add_convolution_hardtanh_hardtanh_backward_10,@"STO_CUDA_ENTRY STV_DEFAULT"
triton_poi_fused_add_convolution_hardtanh_hardtanh_backward_10:
.text.triton_poi_fused_add_convolution_hardtanh_hardtanh_backward_10:
[----:B------:R-:W0:Y:S02]  /*0000*/  LDC R1, c[0x0][0x28] ;  /* 0x00000a00ff017b82 */ /* 0x000e240000000800 */
[----:B------:R-:W1:Y:S01]  /*0010*/  S2R R0, SR_TID.X ;  /* 0x0000000000007919 */ /* 0x000e620000002100 */
[----:B------:R-:W2:Y:S01]  /*0020*/  LDC.64 R4, c[0x0][0x218] ;  /* 0x00008600ff047b82 */ /* 0x000ea20000000a00 */
[----:B------:R-:W-:Y:S01]  /*0030*/  CS2R R10, SRZ ;  /* 0x00000000000a7805 */ /* 0x000fe2000001ff00 */
[----:B------:R-:W-:Y:S01]  /*0040*/  ULDC.64 UR4, c[0x0][0x208] ;  /* 0x0000820000047ab9 */ /* 0x000fe20000000a00 */
[----:B------:R-:W3:Y:S05]  /*0050*/  S2R R7, SR_CTAID.X ;  /* 0x0000000000077919 */ /* 0x000eea0000002500 */
[----:B------:R-:W4:Y:S01]  /*0060*/  LDC.64 R2, c[0x0][0x210] ;  /* 0x00008400ff027b82 */ /* 0x000f220000000a00 */
[----:B------:R-:W-:Y:S01]  /*0070*/  CS2R R12, SRZ ;  /* 0x00000000000c7805 */ /* 0x000fe2000001ff00 */
[----:B------:R-:W-:Y:S01]  /*0080*/  ULDC.64 UR6, c[0x0][0x228] ;  /* 0x00008a0000067ab9 */ /* 0x000fe20000000a00 */
[----:B-1----:R-:W-:Y:S01]  /*0090*/  IMAD.SHL.U32 R0, R0, 0x2, RZ ;  /* 0x0000000200007824 */ /* 0x002fe200078e00ff */
[----:B---3--:R-:W-:-:S04]  /*00a0*/  SHF.R.S32.HI R9, RZ, 0x17, R7 ;  /* 0x00000017ff097819 */ /* 0x008fc80000011407 */
[----:B------:R-:W-:Y:S02]  /*00b0*/  LOP3.LUT R0, R0, 0xfe, RZ, 0xc0, !PT ;  /* 0x000000fe00007812 */ /* 0x000fe400078ec0ff */
[----:B------:R-:W-:-:S03]  /*00c0*/  SGXT R9, R9, 0x1 ;  /* 0x000000010909781a */ /* 0x000fc60000000200 */
[----:B------:R-:W-:Y:S02]  /*00d0*/  IMAD R0, R7, 0x100, R0 ;  /* 0x0000010007007824 */ /* 0x000fe400078e0200 */
[----:B------:R-:W1:Y:S02]  /*00e0*/  LDC.64 R6, c[0x0][0x220] ;  /* 0x00008800ff067b82 */ /* 0x000e640000000a00 */
[C---:B----4-:R-:W-:Y:S01]  /*00f0*/  IMAD.WIDE R2, R0.reuse, 0x4, R2 ;  /* 0x0000000400027825 */ /* 0x050fe200078e0202 */
[----:B------:R-:W-:Y:S02]  /*0100*/  LEA.HI R9, R9, R0, RZ, 0x6 ;  /* 0x0000000009097211 */ /* 0x000fe400078f30ff */
[----:B------:R-:W-:Y:S02]  /*0110*/  ISETP.GE.AND P4, PT, R0, 0xe100, PT ;  /* 0x0000e1000000780c */ /* 0x000fe40003f86270 */
[----:B------:R-:W-:-:S05]  /*0120*/  LOP3.LUT R9, R9, 0xffffffc0, RZ, 0xc0, !PT ;  /* 0xffffffc009097812 */ /* 0x000fca00078ec0ff */
[----:B------:R-:W-:-:S04]  /*0130*/  IMAD.IADD R9, R0, 0x1, -R9 ;  /* 0x0000000100097824 */ /* 0x000fc800078e0a09 */
[----:B--2---:R-:W-:Y:S01]  /*0140*/  IMAD.WIDE R4, R9, 0x4, R4 ;  /* 0x0000000409047825 */ /* 0x004fe200078e0204 */
[----:B------:R-:W-:Y:S01]  /*0150*/  CS2R R8, SRZ ;  /* 0x0000000000087805 */ /* 0x000fe2000001ff00 */
[----:B------:R-:W2:Y:S05]  /*0160*/  @!P4 LDG.E.64 R10, desc[UR4][R2.64] ;  /* 0x00000004020ac981 */ /* 0x000eaa000c1e1b00 */
[----:B------:R-:W2:Y:S01]  /*0170*/  @!P4 LDG.E.EL.64 R8, desc[UR4][R4.64] ;  /* 0x000000040408c981 */ /* 0x000ea2000c2e1b00 */
[----:B-1----:R-:W-:-:S05]  /*0180*/  IMAD.WIDE R6, R0, 0x4, R6 ;  /* 0x0000000400067825 */ /* 0x002fca00078e0206 */
[----:B------:R-:W3:Y:S01]  /*0190*/  @!P4 LDG.E.64 R12, desc[UR4][R6.64] ;  /* 0x00000004060cc981 */ /* 0x000ee2000c1e1b00 */
[----:B--2---:R-:W-:Y:S01]  /*01a0*/  FADD R14, R9, R11 ;  /* 0x0000000b090e7221 */ /* 0x004fe20000000000 */
[----:B------:R-:W-:-:S03]  /*01b0*/  FADD R9, R8, R10 ;  /* 0x0000000a08097221 */ /* 0x000fc60000000000 */
[----:B---3--:R-:W-:Y:S01]  /*01c0*/  FADD R13, R14, R13 ;  /* 0x0000000d0e0d7221 */ /* 0x008fe20000000000 */
[----:B------:R-:W-:-:S04]  /*01d0*/  FADD R9, R9, R12 ;  /* 0x0000000c09097221 */ /* 0x000fc80000000000 */
[----:B------:R-:W-:Y:S02]  /*01e0*/  FSETP.GTU.AND P0, PT, R13, RZ, PT ;  /* 0x000000ff0d00720b */ /* 0x000fe40003f0c000 */
[----:B------:R-:W-:Y:S02]  /*01f0*/  FSETP.GTU.AND P2, PT, R9, RZ, PT ;  /* 0x000000ff0900720b */ /* 0x000fe40003f4c000 */
[----:B------:R-:W-:Y:S02]  /*0200*/  FSEL R3, R13, RZ, P0 ;  /* 0x000000ff0d037208 */ /* 0x000fe40000000000 */
[----:B------:R-:W-:Y:S02]  /*0210*/  FSEL R8, R9, RZ, P2 ;  /* 0x000000ff09087208 */ /* 0x000fe40001000000 */
[----:B------:R-:W-:Y:S02]  /*0220*/  FSETP.GEU.AND P1, PT, R3, 6, PT ;  /* 0x40c000000300780b */ /* 0x000fe40003f2e000 */
[----:B------:R-:W-:-:S02]  /*0230*/  FSETP.GEU.AND P3, PT, R8, 6, PT ;  /* 0x40c000000800780b */ /* 0x000fc40003f6e000 */
[----:B------:R-:W-:Y:S02]  /*0240*/  FSETP.NAN.AND P5, PT, R3, R3, PT ;  /* 0x000000030300720b */ /* 0x000fe40003fa8000 */
[----:B------:R-:W-:-:S07]  /*0250*/  FSETP.NAN.AND P6, PT, R8, R8, PT ;  /* 0x000000080800720b */ /* 0x000fce0003fc8000 */
[----:B------:R-:W-:Y:S02]  /*0260*/  @P1 FSEL R3, R3, 6, P5 ;  /* 0x40c0000003031808 */ /* 0x000fe40002800000 */
[----:B------:R-:W-:Y:S02]  /*0270*/  @P3 FSEL R8, R8, 6, P6 ;  /* 0x40c0000008083808 */ /* 0x000fe40003000000 */
[C---:B------:R-:W-:Y:S02]  /*0280*/  FSETP.GE.AND P3, PT, R3.reuse, 6, PT ;  /* 0x40c000000300780b */ /* 0x040fe40003f66000 */
[C---:B------:R-:W-:Y:S02]  /*0290*/  FSETP.GE.AND P1, PT, R8.reuse, 6, PT ;  /* 0x40c000000800780b */ /* 0x040fe40003f26000 */
[----:B------:R-:W-:Y:S02]  /*02a0*/  FSETP.LE.OR P3, PT, R3, RZ, P3 ;  /* 0x000000ff0300720b */ /* 0x000fe40001f63400 */
[----:B------:R-:W-:-:S02]  /*02b0*/  FSETP.LE.OR P1, PT, R8, RZ, P1 ;  /* 0x000000ff0800720b */ /* 0x000fc40000f23400 */
[----:B------:R-:W-:Y:S02]  /*02c0*/  SHF.R.S32.HI R10, RZ, 0x1f, R0 ;  /* 0x0000001fff0a7819 */ /* 0x000fe40000011400 */
[----:B------:R-:W-:Y:S02]  /*02d0*/  IADD3 R2, P5, R0, UR6, RZ ;  /* 0x0000000600027c10 */ /* 0x000fe4000ffbe0ff */
[----:B------:R-:W-:Y:S02]  /*02e0*/  SEL R6, RZ, 0x100, !P3 ;  /* 0x00000100ff067807 */ /* 0x000fe40005800000 */
[----:B------:R-:W-:Y:S02]  /*02f0*/  SEL R5, RZ, 0x1, !P1 ;  /* 0x00000001ff057807 */ /* 0x000fe40004800000 */
[----:B------:R-:W-:Y:S02]  /*0300*/  FSETP.GE.OR P0, PT, R13, 6, !P0 ;  /* 0x40c000000d00780b */ /* 0x000fe40004706400 */
[----:B------:R-:W-:Y:S01]  /*0310*/  IADD3.X R3, R10, UR7, RZ, P5, !PT ;  /* 0x000000070a037c10 */ /* 0x000fe2000affe4ff */
[----:B------:R-:W-:Y:S01]  /*0320*/  ULDC.64 UR6, c[0x0][0x230] ;  /* 0x00008c0000067ab9 */ /* 0x000fe20000000a00 */
[----:B------:R-:W-:Y:S01]  /*0330*/  FSETP.GE.OR P2, PT, R9, 6, !P2 ;  /* 0x40c000000900780b */ /* 0x000fe20005746400 */
[----:B------:R-:W-:Y:S01]  /*0340*/  IMAD.IADD R9, R5, 0x1, R6 ;  /* 0x0000000105097824 */ /* 0x000fe200078e0206 */
[----:B------:R-:W-:-:S02]  /*0350*/  SEL R8, RZ, 0x100, !P0 ;  /* 0x00000100ff087807 */ /* 0x000fc40004000000 */
[----:B------:R-:W-:Y:S02]  /*0360*/  IADD3 R4, P0, R0, UR6, RZ ;  /* 0x0000000600047c10 */ /* 0x000fe4000ff1e0ff */
[----:B------:R-:W-:Y:S01]  /*0370*/  SEL R7, RZ, 0x1, !P2 ;  /* 0x00000001ff077807 */ /* 0x000fe20005000000 */
[----:B------:R1:W-:Y:S01]  /*0380*/  @!P4 STG.E.U16 desc[UR4][R2.64], R9 ;  /* 0x000000090200c986 */ /* 0x0003e2000c101504 */
[----:B------:R-:W-:-:S03]  /*0390*/  IADD3.X R5, R10, UR7, RZ, P0, !PT ;  /* 0x000000070a057c10 */ /* 0x000fc600087fe4ff */
[----:B------:R-:W-:Y:S01]  /*03a0*/  IMAD.IADD R7, R7, 0x1, R8 ;  /* 0x0000000107077824 */ /* 0x000fe200078e0208 */
[----:B------:R-:W-:Y:S06]  /*03b0*/  @P4 EXIT ;  /* 0x000000000000494d */ /* 0x000fec0003800000 */
[----:B------:R-:W-:Y:S01]  /*03c0*/  STG.E.U16 desc[UR4][R4.64], R7 ;  /* 0x0000000704007986 */ /* 0x000fe2000c101504 */
[----:B------:R-:W-:Y:S05]  /*03d0*/  EXIT ;  /* 0x000000000000794d */ /* 0x000fea0003800000 */
.L_x_0:
[----:B------:R-:W-:-:S00]  /*03e0*/  BRA `(.L_x_0) ;  /* 0xfffffffc00fc7947 */ /* 0x000fc0000383ffff */
[----:B------:R-:W-:-:S00]  /*03f0*/  NOP ;  /* 0x0000000000007918 */ /* 0x000fc00000000000 */
        /* <DEDUP_REMOVED lines=8> */
.L_x_1:


//--------------------- .nv.constant0.triton_poi_fused_add_convolution_hardtanh_hardtanh_backward_10 --------------------------
	.section	.nv.constant0.triton_poi_fused_add_convolution_hardtanh_hardtanh_backward_10,"a",@progbits
	.sectionflags	@""
	.align	4
.nv.constant0.triton_poi_fused_add_convolution_hardtanh_hardtanh_backward_10:
	.zero		572
